//
// Generated by NVIDIA NVVM Compiler
//
// Compiler Build ID: CL-36424714
// Cuda compilation tools, release 13.0, V13.0.88
// Based on NVVM 20.0.0
//

.version 9.0
.target sm_100
.address_size 64

	// .globl	_Z19matmul_naive_kernelPKfS0_Pfi

.visible .entry _Z19matmul_naive_kernelPKfS0_Pfi(
	.param .u64 .ptr .align 1 _Z19matmul_naive_kernelPKfS0_Pfi_param_0,
	.param .u64 .ptr .align 1 _Z19matmul_naive_kernelPKfS0_Pfi_param_1,
	.param .u64 .ptr .align 1 _Z19matmul_naive_kernelPKfS0_Pfi_param_2,
	.param .u32 _Z19matmul_naive_kernelPKfS0_Pfi_param_3
)
{
	.reg .pred 	%p<10>;
	.reg .b32 	%r<40>;
	.reg .b32 	%f<67>;
	.reg .b64 	%rd<67>;

	ld.param.u64 	%rd14, [_Z19matmul_naive_kernelPKfS0_Pfi_param_0];
	ld.param.u64 	%rd15, [_Z19matmul_naive_kernelPKfS0_Pfi_param_1];
	ld.param.u32 	%r18, [_Z19matmul_naive_kernelPKfS0_Pfi_param_3];
	cvta.to.global.u64 	%rd1, %rd15;
	cvta.to.global.u64 	%rd2, %rd14;
	mov.u32 	%r19, %ctaid.y;
	mov.u32 	%r20, %ntid.y;
	mov.u32 	%r21, %tid.y;
	mad.lo.s32 	%r1, %r19, %r20, %r21;
	mov.u32 	%r22, %ctaid.x;
	mov.u32 	%r23, %ntid.x;
	mov.u32 	%r24, %tid.x;
	mad.lo.s32 	%r2, %r22, %r23, %r24;
	max.s32 	%r25, %r1, %r2;
	setp.ge.s32 	%p1, %r25, %r18;
	@%p1 bra 	$L__BB0_13;
	mul.lo.s32 	%r3, %r18, %r1;
	and.b32  	%r4, %r18, 7;
	setp.lt.u32 	%p2, %r18, 8;
	mov.f32 	%f66, 0f00000000;
	mov.b32 	%r38, 0;
	@%p2 bra 	$L__BB0_4;
	and.b32  	%r38, %r18, 2147483640;
	neg.s32 	%r36, %r38;
	mul.wide.s32 	%rd16, %r18, 4;
	add.s64 	%rd3, %rd1, %rd16;
	shl.b32 	%r7, %r18, 3;
	mul.wide.s32 	%rd17, %r18, 8;
	add.s64 	%rd4, %rd1, %rd17;
	mul.wide.s32 	%rd18, %r18, 12;
	add.s64 	%rd5, %rd1, %rd18;
	mul.wide.s32 	%rd19, %r18, 16;
	add.s64 	%rd6, %rd1, %rd19;
	mul.wide.s32 	%rd20, %r18, 20;
	add.s64 	%rd7, %rd1, %rd20;
	mul.wide.s32 	%rd21, %r18, 24;
	add.s64 	%rd8, %rd1, %rd21;
	mul.wide.s32 	%rd22, %r18, 28;
	add.s64 	%rd9, %rd1, %rd22;
	mul.wide.u32 	%rd23, %r3, 4;
	add.s64 	%rd24, %rd23, %rd2;
	add.s64 	%rd66, %rd24, 16;
	mov.f32 	%f66, 0f00000000;
	mov.u32 	%r35, %r2;
$L__BB0_3:
	.pragma "nounroll";
	mul.wide.s32 	%rd25, %r35, 4;
	add.s64 	%rd26, %rd3, %rd25;
	add.s64 	%rd27, %rd4, %rd25;
	add.s64 	%rd28, %rd5, %rd25;
	add.s64 	%rd29, %rd6, %rd25;
	add.s64 	%rd30, %rd7, %rd25;
	add.s64 	%rd31, %rd8, %rd25;
	add.s64 	%rd32, %rd9, %rd25;
	add.s64 	%rd33, %rd1, %rd25;
	ld.global.nc.f32 	%f16, [%rd66+-16];
	ld.global.nc.f32 	%f17, [%rd33];
	fma.rn.f32 	%f18, %f16, %f17, %f66;
	ld.global.nc.f32 	%f19, [%rd66+-12];
	ld.global.nc.f32 	%f20, [%rd26];
	fma.rn.f32 	%f21, %f19, %f20, %f18;
	ld.global.nc.f32 	%f22, [%rd66+-8];
	ld.global.nc.f32 	%f23, [%rd27];
	fma.rn.f32 	%f24, %f22, %f23, %f21;
	ld.global.nc.f32 	%f25, [%rd66+-4];
	ld.global.nc.f32 	%f26, [%rd28];
	fma.rn.f32 	%f27, %f25, %f26, %f24;
	ld.global.nc.f32 	%f28, [%rd66];
	ld.global.nc.f32 	%f29, [%rd29];
	fma.rn.f32 	%f30, %f28, %f29, %f27;
	ld.global.nc.f32 	%f31, [%rd66+4];
	ld.global.nc.f32 	%f32, [%rd30];
	fma.rn.f32 	%f33, %f31, %f32, %f30;
	ld.global.nc.f32 	%f34, [%rd66+8];
	ld.global.nc.f32 	%f35, [%rd31];
	fma.rn.f32 	%f36, %f34, %f35, %f33;
	ld.global.nc.f32 	%f37, [%rd66+12];
	ld.global.nc.f32 	%f38, [%rd32];
	fma.rn.f32 	%f66, %f37, %f38, %f36;
	add.s32 	%r36, %r36, 8;
	add.s32 	%r35, %r35, %r7;
	add.s64 	%rd66, %rd66, 32;
	setp.ne.s32 	%p3, %r36, 0;
	@%p3 bra 	$L__BB0_3;
$L__BB0_4:
	setp.eq.s32 	%p4, %r4, 0;
	@%p4 bra 	$L__BB0_12;
	and.b32  	%r13, %r18, 3;
	setp.lt.u32 	%p5, %r4, 4;
	@%p5 bra 	$L__BB0_7;
	add.s32 	%r27, %r38, %r3;
	mul.wide.u32 	%rd34, %r27, 4;
	add.s64 	%rd35, %rd2, %rd34;
	ld.global.nc.f32 	%f40, [%rd35];
	mad.lo.s32 	%r28, %r38, %r18, %r2;
	mul.wide.s32 	%rd36, %r28, 4;
	add.s64 	%rd37, %rd1, %rd36;
	ld.global.nc.f32 	%f41, [%rd37];
	fma.rn.f32 	%f42, %f40, %f41, %f66;
	cvt.u64.u32 	%rd38, %r3;
	cvt.u64.u32 	%rd39, %r38;
	add.s64 	%rd40, %rd39, %rd38;
	shl.b64 	%rd41, %rd40, 2;
	add.s64 	%rd42, %rd2, %rd41;
	ld.global.nc.f32 	%f43, [%rd42+4];
	mul.wide.s32 	%rd43, %r18, 4;
	add.s64 	%rd44, %rd37, %rd43;
	ld.global.nc.f32 	%f44, [%rd44];
	fma.rn.f32 	%f45, %f43, %f44, %f42;
	ld.global.nc.f32 	%f46, [%rd42+8];
	add.s64 	%rd45, %rd44, %rd43;
	ld.global.nc.f32 	%f47, [%rd45];
	fma.rn.f32 	%f48, %f46, %f47, %f45;
	ld.global.nc.f32 	%f49, [%rd42+12];
	add.s64 	%rd46, %rd45, %rd43;
	ld.global.nc.f32 	%f50, [%rd46];
	fma.rn.f32 	%f66, %f49, %f50, %f48;
	add.s32 	%r38, %r38, 4;
$L__BB0_7:
	setp.eq.s32 	%p6, %r13, 0;
	@%p6 bra 	$L__BB0_12;
	setp.eq.s32 	%p7, %r13, 1;
	@%p7 bra 	$L__BB0_10;
	add.s32 	%r29, %r38, %r3;
	mul.wide.u32 	%rd47, %r29, 4;
	add.s64 	%rd48, %rd2, %rd47;
	ld.global.nc.f32 	%f52, [%rd48];
	mad.lo.s32 	%r30, %r38, %r18, %r2;
	mul.wide.s32 	%rd49, %r30, 4;
	add.s64 	%rd50, %rd1, %rd49;
	ld.global.nc.f32 	%f53, [%rd50];
	fma.rn.f32 	%f54, %f52, %f53, %f66;
	cvt.u64.u32 	%rd51, %r3;
	cvt.u64.u32 	%rd52, %r38;
	add.s64 	%rd53, %rd52, %rd51;
	shl.b64 	%rd54, %rd53, 2;
	add.s64 	%rd55, %rd2, %rd54;
	ld.global.nc.f32 	%f55, [%rd55+4];
	mul.wide.s32 	%rd56, %r18, 4;
	add.s64 	%rd57, %rd50, %rd56;
	ld.global.nc.f32 	%f56, [%rd57];
	fma.rn.f32 	%f66, %f55, %f56, %f54;
	add.s32 	%r38, %r38, 2;
$L__BB0_10:
	and.b32  	%r31, %r18, 1;
	setp.eq.b32 	%p8, %r31, 1;
	not.pred 	%p9, %p8;
	@%p9 bra 	$L__BB0_12;
	add.s32 	%r32, %r38, %r3;
	mul.wide.u32 	%rd58, %r32, 4;
	add.s64 	%rd59, %rd2, %rd58;
	ld.global.nc.f32 	%f57, [%rd59];
	mad.lo.s32 	%r33, %r38, %r18, %r2;
	mul.wide.s32 	%rd60, %r33, 4;
	add.s64 	%rd61, %rd1, %rd60;
	ld.global.nc.f32 	%f58, [%rd61];
	fma.rn.f32 	%f66, %f57, %f58, %f66;
$L__BB0_12:
	ld.param.u64 	%rd65, [_Z19matmul_naive_kernelPKfS0_Pfi_param_2];
	add.s32 	%r34, %r3, %r2;
	cvta.to.global.u64 	%rd62, %rd65;
	mul.wide.s32 	%rd63, %r34, 4;
	add.s64 	%rd64, %rd62, %rd63;
	st.global.f32 	[%rd64], %f66;
$L__BB0_13:
	ret;

}


// ===== COMPILED SASS (sm_100) =====

	.target	sm_100

	.elftype	@"ET_EXEC"


//--------------------- .note.nv.tkinfo           --------------------------
	.section	.note.nv.tkinfo,"",@"SHT_NOTE"
	.sectionflags	@"SHF_NOTE_NV_TKINFO"
	.tkinfo
        /*0018*/ 	.word	0x00000002
        /*0030*/ 	.string	""
        /*0030*/ 	.string	"ptxas"
        /*0030*/ 	.string	"Cuda compilation tools, release 13.0, V13.0.88"
        /*0030*/ 	.string	"Build cuda_13.0.r13.0/compiler.36424714_0"
        /*0030*/ 	.string	"-arch sm_100 -m 64 "



//--------------------- .note.nv.cuinfo           --------------------------
	.section	.note.nv.cuinfo,"",@"SHT_NOTE"
	.sectionflags	@"SHF_NOTE_NV_CUINFO"
        /*0018*/ 	.short	0x0002
        /*001a*/ 	.short	0x0064
        /*001c*/ 	.short	0x0082
	.zero		2


//--------------------- .nv.info                  --------------------------
	.section	.nv.info,"",@"SHT_CUDA_INFO"
	.align	4


	//----- nvinfo : EIATTR_REGCOUNT
	.align		4
        /*0000*/ 	.byte	0x04, 0x2f
        /*0002*/ 	.short	(.L_1 - .L_0)
	.align		4
.L_0:
        /*0004*/ 	.word	index@(_Z19matmul_naive_kernelPKfS0_Pfi)
        /*0008*/ 	.word	0x0000001e


	//----- nvinfo : EIATTR_FRAME_SIZE
	.align		4
.L_1:
        /*000c*/ 	.byte	0x04, 0x11
        /*000e*/ 	.short	(.L_3 - .L_2)
	.align		4
.L_2:
        /*0010*/ 	.word	index@(_Z19matmul_naive_kernelPKfS0_Pfi)
        /*0014*/ 	.word	0x00000000


	//----- nvinfo : EIATTR_MIN_STACK_SIZE
	.align		4
.L_3:
        /*0018*/ 	.byte	0x04, 0x12
        /*001a*/ 	.short	(.L_5 - .L_4)
	.align		4
.L_4:
        /*001c*/ 	.word	index@(_Z19matmul_naive_kernelPKfS0_Pfi)
        /*0020*/ 	.word	0x00000000
.L_5:


//--------------------- .nv.compat                --------------------------
	.section	.nv.compat,"",@"SHT_CUDA_COMPAT_INFO"
	.align	4
        /*0000*/ 	.byte	0x02, 0x09, 0x00, 0x00, 0x02, 0x02, 0x01, 0x00, 0x02, 0x05, 0x05, 0x00, 0x03, 0x07, 0x01, 0x01
        /*0010*/ 	.byte	0x02, 0x03, 0x00, 0x00, 0x02, 0x06, 0x01, 0x00, 0x04, 0x0b, 0x08, 0x00, 0x09, 0x00, 0x00, 0x00
        /*0020*/ 	.byte	0x00, 0x00, 0x00, 0x00


//--------------------- .nv.info._Z19matmul_naive_kernelPKfS0_Pfi --------------------------
	.section	.nv.info._Z19matmul_naive_kernelPKfS0_Pfi,"",@"SHT_CUDA_INFO"
	.sectionflags	@""
	.align	4


	//----- nvinfo : EIATTR_CUDA_API_VERSION
	.align		4
        /*0000*/ 	.byte	0x04, 0x37
        /*0002*/ 	.short	(.L_7 - .L_6)
.L_6:
        /*0004*/ 	.word	0x00000082


	//----- nvinfo : EIATTR_KPARAM_INFO
	.align		4
.L_7:
        /*0008*/ 	.byte	0x04, 0x17
        /*000a*/ 	.short	(.L_9 - .L_8)
.L_8:
        /*000c*/ 	.word	0x00000000
        /*0010*/ 	.short	0x0003
        /*0012*/ 	.short	0x0018
        /*0014*/ 	.byte	0x00, 0xf0, 0x11, 0x00


	//----- nvinfo : EIATTR_KPARAM_INFO
	.align		4
.L_9:
        /*0018*/ 	.byte	0x04, 0x17
        /*001a*/ 	.short	(.L_11 - .L_10)
.L_10:
        /*001c*/ 	.word	0x00000000
        /*0020*/ 	.short	0x0002
        /*0022*/ 	.short	0x0010
        /*0024*/ 	.byte	0x00, 0xf5, 0x21, 0x00


	//----- nvinfo : EIATTR_KPARAM_INFO
	.align		4
.L_11:
        /*0028*/ 	.byte	0x04, 0x17
        /*002a*/ 	.short	(.L_13 - .L_12)
.L_12:
        /*002c*/ 	.word	0x00000000
        /*0030*/ 	.short	0x0001
        /*0032*/ 	.short	0x0008
        /*0034*/ 	.byte	0x00, 0xf5, 0x21, 0x00


	//----- nvinfo : EIATTR_KPARAM_INFO
	.align		4
.L_13:
        /*0038*/ 	.byte	0x04, 0x17
        /*003a*/ 	.short	(.L_15 - .L_14)
.L_14:
        /*003c*/ 	.word	0x00000000
        /*0040*/ 	.short	0x0000
        /*0042*/ 	.short	0x0000
        /*0044*/ 	.byte	0x00, 0xf5, 0x21, 0x00


	//----- nvinfo : EIATTR_SPARSE_MMA_MASK
	.align		4
.L_15:
        /*0048*/ 	.byte	0x03, 0x50
        /*004a*/ 	.short	0x0000


	//----- nvinfo : EIATTR_MAXREG_COUNT
	.align		4
        /*004c*/ 	.byte	0x03, 0x1b
        /*004e*/ 	.short	0x00ff


	//----- nvinfo : EIATTR_MERCURY_ISA_VERSION
	.align		4
        /*0050*/ 	.byte	0x03, 0x5f
        /*0052*/ 	.short	0x0101


	//----- nvinfo : EIATTR_VRC_CTA_INIT_COUNT
	.align		4
        /*0054*/ 	.byte	0x02, 0x4a
	.zero		1
	.zero		1


	//----- nvinfo : EIATTR_EXIT_INSTR_OFFSETS
	.align		4
        /*0058*/ 	.byte	0x04, 0x1c
        /*005a*/ 	.short	(.L_17 - .L_16)


	//   ....[0]....
.L_16:
        /*005c*/ 	.word	0x000000c0


	//   ....[1]....
        /*0060*/ 	.word	0x00000a90


	//----- nvinfo : EIATTR_CBANK_PARAM_SIZE
	.align		4
.L_17:
        /*0064*/ 	.byte	0x03, 0x19
        /*0066*/ 	.short	0x001c


	//----- nvinfo : EIATTR_PARAM_CBANK
	.align		4
        /*0068*/ 	.byte	0x04, 0x0a
        /*006a*/ 	.short	(.L_19 - .L_18)
	.align		4
.L_18:
        /*006c*/ 	.word	index@(.nv.constant0._Z19matmul_naive_kernelPKfS0_Pfi)
        /*0070*/ 	.short	0x0380
        /*0072*/ 	.short	0x001c


	//----- nvinfo : EIATTR_SW_WAR
	.align		4
.L_19:
        /*0074*/ 	.byte	0x04, 0x36
        /*0076*/ 	.short	(.L_21 - .L_20)
.L_20:
        /*0078*/ 	.word	0x00000008
.L_21:


//--------------------- .nv.callgraph             --------------------------
	.section	.nv.callgraph,"",@"SHT_CUDA_CALLGRAPH"
	.align	4
	.sectionentsize	8
	.align		4
        /*0000*/ 	.word	0x00000000
	.align		4
        /*0004*/ 	.word	0xffffffff
	.align		4
        /*0008*/ 	.word	0x00000000
	.align		4
        /*000c*/ 	.word	0xfffffffe
	.align		4
        /*0010*/ 	.word	0x00000000
	.align		4
        /*0014*/ 	.word	0xfffffffd
	.align		4
        /*0018*/ 	.word	0x00000000
	.align		4
        /*001c*/ 	.word	0xfffffffc


//--------------------- .text._Z19matmul_naive_kernelPKfS0_Pfi --------------------------
	.section	.text._Z19matmul_naive_kernelPKfS0_Pfi,"ax",@progbits
	.align	128
        .global         _Z19matmul_naive_kernelPKfS0_Pfi
        .type           _Z19matmul_naive_kernelPKfS0_Pfi,@function
        .size           _Z19matmul_naive_kernelPKfS0_Pfi,(.L_x_5 - _Z19matmul_naive_kernelPKfS0_Pfi)
        .other          _Z19matmul_naive_kernelPKfS0_Pfi,@"STO_CUDA_ENTRY STV_DEFAULT"
_Z19matmul_naive_kernelPKfS0_Pfi:
.text._Z19matmul_naive_kernelPKfS0_Pfi:
[----:B------:R-:W-:Y:S01]  /*0000*/  LDC R1, c[0x0][0x37c] ;  /* 0x0000df00ff017b82 */ /* 0x000fe20000000800 */
[----:B------:R-:W0:Y:S07]  /*0010*/  S2R R0, SR_TID.Y ;  /* 0x0000000000007919 */ /* 0x000e2e0000002200 */
[----:B------:R-:W0:Y:S01]  /*0020*/  S2UR UR4, SR_CTAID.Y ;  /* 0x00000000000479c3 */ /* 0x000e220000002600 */
[----:B------:R-:W1:Y:S01]  /*0030*/  LDCU UR20, c[0x0][0x398] ;  /* 0x00007300ff1477ac */ /* 0x000e620008000800 */
[----:B------:R-:W2:Y:S06]  /*0040*/  S2R R3, SR_TID.X ;  /* 0x0000000000037919 */ /* 0x000eac0000002100 */
[----:B------:R-:W0:Y:S08]  /*0050*/  LDC R13, c[0x0][0x364] ;  /* 0x0000d900ff0d7b82 */ /* 0x000e300000000800 */
[----:B------:R-:W2:Y:S08]  /*0060*/  S2UR UR5, SR_CTAID.X ;  /* 0x00000000000579c3 */ /* 0x000eb00000002500 */
[----:B------:R-:W2:Y:S01]  /*0070*/  LDC R2, c[0x0][0x360] ;  /* 0x0000d800ff027b82 */ /* 0x000ea20000000800 */
[----:B0-----:R-:W-:-:S02]  /*0080*/  IMAD R13, R13, UR4, R0 ;  /* 0x000000040d0d7c24 */ /* 0x001fc4000f8e0200 */
[----:B--2---:R-:W-:-:S05]  /*0090*/  IMAD R0, R2, UR5, R3 ;  /* 0x0000000502007c24 */ /* 0x004fca000f8e0203 */
[----:B------:R-:W-:-:S04]  /*00a0*/  VIMNMX R2, PT, PT, R13, R0, !PT ;  /* 0x000000000d027248 */ /* 0x000fc80007fe0100 */
[----:B-1----:R-:W-:-:S13]  /*00b0*/  ISETP.GE.AND P0, PT, R2, UR20, PT ;  /* 0x0000001402007c0c */ /* 0x002fda000bf06270 */
[----:B------:R-:W-:Y:S05]  /*00c0*/  @P0 EXIT ;  /* 0x000000000000094d */ /* 0x000fea0003800000 */
[----:B------:R-:W-:Y:S01]  /*00d0*/  UISETP.GE.U32.AND UP0, UPT, UR20, 0x8, UPT ;  /* 0x000000081400788c */ /* 0x000fe2000bf06070 */
[----:B------:R-:W-:Y:S02]  /*00e0*/  HFMA2 R12, -RZ, RZ, 0, 0 ;  /* 0x00000000ff0c7431 */ /* 0x000fe400000001ff */
[----:B------:R-:W-:Y:S01]  /*00f0*/  IMAD R13, R13, UR20, RZ ;  /* 0x000000140d0d7c24 */ /* 0x000fe2000f8e02ff */
[----:B------:R-:W-:Y:S01]  /*0100*/  UMOV UR4, URZ ;  /* 0x000000ff00047c82 */ /* 0x000fe20008000000 */
[----:B------:R-:W0:Y:S04]  /*0110*/  LDCU.64 UR18, c[0x0][0x358] ;  /* 0x00006b00ff1277ac */ /* 0x000e280008000a00 */
[----:B------:R-:W-:Y:S05]  /*0120*/  BRA.U !UP0, `(.L_x_0) ;  /* 0x0000000508047547 */ /* 0x000fea000b800000 */
[----:B------:R-:W1:Y:S01]  /*0130*/  LDCU.128 UR24, c[0x0][0x380] ;  /* 0x00007000ff1877ac */ /* 0x000e620008000c00 */
[----:B------:R-:W-:Y:S02]  /*0140*/  MOV R12, RZ ;  /* 0x000000ff000c7202 */ /* 0x000fe40000000f00 */
[----:B------:R-:W-:Y:S01]  /*0150*/  MOV R14, R0 ;  /* 0x00000000000e7202 */ /* 0x000fe20000000f00 */
[----:B------:R-:W-:-:S04]  /*0160*/  ULOP3.LUT UR4, UR20, 0x7ffffff8, URZ, 0xc0, !UPT ;  /* 0x7ffffff814047892 */ /* 0x000fc8000f8ec0ff */
[----:B------:R-:W-:Y:S01]  /*0170*/  UIADD3 UR5, UPT, UPT, -UR4, URZ, URZ ;  /* 0x000000ff04057290 */ /* 0x000fe2000fffe1ff */
[----:B-1----:R-:W-:Y:S01]  /*0180*/  MOV R2, UR24 ;  /* 0x0000001800027c02 */ /* 0x002fe20008000f00 */
[----:B------:R-:W-:Y:S01]  /*0190*/  UIMAD.WIDE UR6, UR20, 0x8, UR26 ;  /* 0x00000008140678a5 */ /* 0x000fe2000f8e021a */
[----:B------:R-:W-:Y:S01]  /*01a0*/  MOV R3, UR25 ;  /* 0x0000001900037c02 */ /* 0x000fe20008000f00 */
[----:B------:R-:W-:Y:S02]  /*01b0*/  UIMAD.WIDE UR8, UR20, 0xc, UR26 ;  /* 0x0000000c140878a5 */ /* 0x000fe4000f8e021a */
[----:B------:R-:W-:Y:S01]  /*01c0*/  UIMAD.WIDE UR10, UR20, 0x10, UR26 ;  /* 0x00000010140a78a5 */ /* 0x000fe2000f8e021a */
[----:B------:R-:W-:Y:S01]  /*01d0*/  IMAD.WIDE.U32 R2, R13, 0x4, R2 ;  /* 0x000000040d027825 */ /* 0x000fe200078e0002 */
[----:B------:R-:W-:Y:S02]  /*01e0*/  UIMAD.WIDE UR12, UR20, 0x14, UR26 ;  /* 0x00000014140c78a5 */ /* 0x000fe4000f8e021a */
[----:B------:R-:W-:Y:S01]  /*01f0*/  UIMAD.WIDE UR14, UR20, 0x18, UR26 ;  /* 0x00000018140e78a5 */ /* 0x000fe2000f8e021a */
[----:B------:R-:W-:Y:S01]  /*0200*/  IADD3 R2, P0, PT, R2, 0x10, RZ ;  /* 0x0000001002027810 */ /* 0x000fe20007f1e0ff */
[----:B------:R-:W-:-:S03]  /*0210*/  UIMAD.WIDE UR16, UR20, 0x1c, UR26 ;  /* 0x0000001c141078a5 */ /* 0x000fc6000f8e021a */
[----:B------:R-:W-:-:S09]  /*0220*/  IADD3.X R3, PT, PT, RZ, R3, RZ, P0, !PT ;  /* 0x00000003ff037210 */ /* 0x000fd200007fe4ff */
.L_x_1:
[----:B------:R-:W-:Y:S01]  /*0230*/  UIMAD.WIDE UR22, UR20, 0x4, UR26 ;  /* 0x00000004141678a5 */ /* 0x000fe2000f8e021a */
[----:B------:R-:W-:Y:S02]  /*0240*/  IMAD.MOV.U32 R23, RZ, RZ, 0x4 ;  /* 0x00000004ff177424 */ /* 0x000fe400078e00ff */
[----:B------:R-:W-:Y:S01]  /*0250*/  HFMA2 R11, -RZ, RZ, 0, 2.384185791015625e-07 ;  /* 0x00000004ff0b7431 */ /* 0x000fe200000001ff */
[----:B------:R-:W-:Y:S01]  /*0260*/  MOV R25, 0x4 ;  /* 0x0000000400197802 */ /* 0x000fe20000000f00 */
[----:B0-----:R-:W2:Y:S01]  /*0270*/  LDG.E.CONSTANT R21, desc[UR18][R2.64+-0x10] ;  /* 0xfffff01202157981 */ /* 0x001ea2000c1e9900 */
[C---:B------:R-:W-:Y:S01]  /*0280*/  IMAD.WIDE R22, R14.reuse, R23, UR26 ;  /* 0x0000001a0e167e25 */ /* 0x040fe2000f8e0217 */
[----:B------:R-:W-:Y:S02]  /*0290*/  MOV R8, UR22 ;  /* 0x0000001600087c02 */ /* 0x000fe40008000f00 */
[----:B------:R-:W-:Y:S01]  /*02a0*/  MOV R9, UR23 ;  /* 0x0000001700097c02 */ /* 0x000fe20008000f00 */
[----:B------:R-:W3:Y:S02]  /*02b0*/  LDG.E.CONSTANT R19, desc[UR18][R2.64+-0xc] ;  /* 0xfffff41202137981 */ /* 0x000ee4000c1e9900 */
[----:B------:R-:W-:-:S02]  /*02c0*/  IMAD.WIDE R8, R14, 0x4, R8 ;  /* 0x000000040e087825 */ /* 0x000fc400078e0208 */
[----:B------:R-:W2:Y:S01]  /*02d0*/  LDG.E.CONSTANT R22, desc[UR18][R22.64] ;  /* 0x0000001216167981 */ /* 0x000ea2000c1e9900 */
[----:B------:R-:W-:Y:S01]  /*02e0*/  MOV R5, 0x4 ;  /* 0x0000000400057802 */ /* 0x000fe20000000f00 */
[C---:B------:R-:W-:Y:S02]  /*02f0*/  IMAD.WIDE R24, R14.reuse, R25, UR6 ;  /* 0x000000060e187e25 */ /* 0x040fe4000f8e0219 */
[----:B------:R0:W3:Y:S02]  /*0300*/  LDG.E.CONSTANT R20, desc[UR18][R8.64] ;  /* 0x0000001208147981 */ /* 0x0000e4000c1e9900 */
[----:B------:R-:W-:Y:S02]  /*0310*/  IMAD.WIDE R10, R14, R11, UR8 ;  /* 0x000000080e0a7e25 */ /* 0x000fe4000f8e020b */
[----:B------:R-:W4:Y:S04]  /*0320*/  LDG.E.CONSTANT R18, desc[UR18][R24.64] ;  /* 0x0000001218127981 */ /* 0x000f28000c1e9900 */
[----:B------:R-:W4:Y:S01]  /*0330*/  LDG.E.CONSTANT R17, desc[UR18][R2.64+-0x8] ;  /* 0xfffff81202117981 */ /* 0x000f22000c1e9900 */
[----:B0-----:R-:W-:-:S02]  /*0340*/  HFMA2 R9, -RZ, RZ, 0, 2.384185791015625e-07 ;  /* 0x00000004ff097431 */ /* 0x001fc400000001ff */
[----:B------:R-:W-:Y:S01]  /*0350*/  IMAD.MOV.U32 R7, RZ, RZ, 0x4 ;  /* 0x00000004ff077424 */ /* 0x000fe200078e00ff */
[----:B------:R0:W5:Y:S01]  /*0360*/  LDG.E.CONSTANT R16, desc[UR18][R10.64] ;  /* 0x000000120a107981 */ /* 0x000162000c1e9900 */
[----:B------:R-:W-:-:S03]  /*0370*/  IMAD.WIDE R4, R14, R5, UR10 ;  /* 0x0000000a0e047e25 */ /* 0x000fc6000f8e0205 */
[----:B------:R-:W5:Y:S01]  /*0380*/  LDG.E.CONSTANT R15, desc[UR18][R2.64+-0x4] ;  /* 0xfffffc12020f7981 */ /* 0x000f62000c1e9900 */
[C---:B------:R-:W-:Y:S01]  /*0390*/  IMAD.WIDE R6, R14.reuse, R7, UR12 ;  /* 0x0000000c0e067e25 */ /* 0x040fe2000f8e0207 */
[----:B------:R-:W-:Y:S02]  /*03a0*/  MOV R27, 0x4 ;  /* 0x00000004001b7802 */ /* 0x000fe40000000f00 */
[----:B------:R1:W5:Y:S01]  /*03b0*/  LDG.E.CONSTANT R4, desc[UR18][R4.64] ;  /* 0x0000001204047981 */ /* 0x000362000c1e9900 */
[----:B------:R-:W-:-:S03]  /*03c0*/  IMAD.WIDE R8, R14, R9, UR14 ;  /* 0x0000000e0e087e25 */ /* 0x000fc6000f8e0209 */
[----:B------:R-:W5:Y:S01]  /*03d0*/  LDG.E.CONSTANT R23, desc[UR18][R2.64] ;  /* 0x0000001202177981 */ /* 0x000f62000c1e9900 */
[----:B0-----:R-:W-:-:S03]  /*03e0*/  IMAD.WIDE R10, R14, R27, UR16 ;  /* 0x000000100e0a7e25 */ /* 0x001fc6000f8e021b */
[----:B------:R-:W5:Y:S04]  /*03f0*/  LDG.E.CONSTANT R7, desc[UR18][R6.64] ;  /* 0x0000001206077981 */ /* 0x000f68000c1e9900 */
[----:B------:R-:W5:Y:S04]  /*0400*/  LDG.E.CONSTANT R24, desc[UR18][R2.64+0x4] ;  /* 0x0000041202187981 */ /* 0x000f68000c1e9900 */
[----:B------:R-:W5:Y:S04]  /*0410*/  LDG.E.CONSTANT R8, desc[UR18][R8.64] ;  /* 0x0000001208087981 */ /* 0x000f68000c1e9900 */
[----:B------:R-:W5:Y:S04]  /*0420*/  LDG.E.CONSTANT R25, desc[UR18][R2.64+0x8] ;  /* 0x0000081202197981 */ /* 0x000f68000c1e9900 */
[----:B------:R-:W5:Y:S04]  /*0430*/  LDG.E.CONSTANT R10, desc[UR18][R10.64] ;  /* 0x000000120a0a7981 */ /* 0x000f68000c1e9900 */
[----:B------:R0:W5:Y:S01]  /*0440*/  LDG.E.CONSTANT R27, desc[UR18][R2.64+0xc] ;  /* 0x00000c12021b7981 */ /* 0x000162000c1e9900 */
[----:B------:R-:W-:-:S04]  /*0450*/  UIADD3 UR5, UPT, UPT, UR5, 0x8, URZ ;  /* 0x0000000805057890 */ /* 0x000fc8000fffe0ff */
[----:B------:R-:W-:Y:S01]  /*0460*/  UISETP.NE.AND UP0, UPT, UR5, URZ, UPT ;  /* 0x000000ff0500728c */ /* 0x000fe2000bf05270 */
[----:B-1----:R-:W-:Y:S02]  /*0470*/  MOV R5, UR20 ;  /* 0x0000001400057c02 */ /* 0x002fe40008000f00 */
[----:B0-----:R-:W-:Y:S02]  /*0480*/  IADD3 R2, P0, PT, R2, 0x20, RZ ;  /* 0x0000002002027810 */ /* 0x001fe40007f1e0ff */
[----:B------:R-:W-:Y:S02]  /*0490*/  LEA R14, R5, R14, 0x3 ;  /* 0x0000000e050e7211 */ /* 0x000fe400078e18ff */
[----:B------:R-:W-:Y:S01]  /*04a0*/  IADD3.X R3, PT, PT, RZ, R3, RZ, P0, !PT ;  /* 0x00000003ff037210 */ /* 0x000fe200007fe4ff */
[----:B--2---:R-:W-:-:S04]  /*04b0*/  FFMA R22, R21, R22, R12 ;  /* 0x0000001615167223 */ /* 0x004fc8000000000c */
[----:B---3--:R-:W-:-:S04]  /*04c0*/  FFMA R20, R19, R20, R22 ;  /* 0x0000001413147223 */ /* 0x008fc80000000016 */
[----:B----4-:R-:W-:-:S04]  /*04d0*/  FFMA R18, R17, R18, R20 ;  /* 0x0000001211127223 */ /* 0x010fc80000000014 */
[----:B-----5:R-:W-:-:S04]  /*04e0*/  FFMA R16, R15, R16, R18 ;  /* 0x000000100f107223 */ /* 0x020fc80000000012 */
[----:B------:R-:W-:-:S04]  /*04f0*/  FFMA R23, R23, R4, R16 ;  /* 0x0000000417177223 */ /* 0x000fc80000000010 */
[----:B------:R-:W-:-:S04]  /*0500*/  FFMA R24, R24, R7, R23 ;  /* 0x0000000718187223 */ /* 0x000fc80000000017 */
[----:B------:R-:W-:-:S04]  /*0510*/  FFMA R8, R25, R8, R24 ;  /* 0x0000000819087223 */ /* 0x000fc80000000018 */
[----:B------:R-:W-:Y:S01]  /*0520*/  FFMA R12, R27, R10, R8 ;  /* 0x0000000a1b0c7223 */ /* 0x000fe20000000008 */
[----:B------:R-:W-:Y:S06]  /*0530*/  BRA.U UP0, `(.L_x_1) ;  /* 0xfffffffd003c7547 */ /* 0x000fec000b83ffff */
.L_x_0:
[----:B------:R-:W-:-:S04]  /*0540*/  ULOP3.LUT UR6, UR20, 0x7, URZ, 0xc0, !UPT ;  /* 0x0000000714067892 */ /* 0x000fc8000f8ec0ff */
[----:B------:R-:W-:-:S09]  /*0550*/  UISETP.NE.AND UP0, UPT, UR6, URZ, UPT ;  /* 0x000000ff0600728c */ /* 0x000fd2000bf05270 */
[----:B------:R-:W-:Y:S05]  /*0560*/  BRA.U !UP0, `(.L_x_2) ;  /* 0x0000000508387547 */ /* 0x000fea000b800000 */
[----:B------:R-:W-:Y:S02]  /*0570*/  UISETP.GE.U32.AND UP0, UPT, UR6, 0x4, UPT ;  /* 0x000000040600788c */ /* 0x000fe4000bf06070 */
[----:B------:R-:W-:-:S04]  /*0580*/  ULOP3.LUT UR5, UR20, 0x3, URZ, 0xc0, !UPT ;  /* 0x0000000314057892 */ /* 0x000fc8000f8ec0ff */
[----:B------:R-:W-:-:S03]  /*0590*/  UISETP.NE.AND UP1, UPT, UR5, URZ, UPT ;  /* 0x000000ff0500728c */ /* 0x000fc6000bf25270 */
[----:B------:R-:W-:Y:S08]  /*05a0*/  BRA.U !UP0, `(.L_x_3) ;  /* 0x00000001087c7547 */ /* 0x000ff0000b800000 */
[----:B------:R-:W1:Y:S01]  /*05b0*/  LDC.64 R6, c[0x0][0x388] ;  /* 0x0000e200ff067b82 */ /* 0x000e620000000a00 */
[----:B------:R-:W2:Y:S01]  /*05c0*/  LDCU.64 UR6, c[0x0][0x380] ;  /* 0x00007000ff0677ac */ /* 0x000ea20008000a00 */
[----:B------:R-:W-:Y:S01]  /*05d0*/  IMAD.U32 R9, RZ, RZ, UR4 ;  /* 0x00000004ff097e24 */ /* 0x000fe2000f8e00ff */
[C---:B------:R-:W-:Y:S02]  /*05e0*/  IADD3 R3, PT, PT, R13.reuse, UR4, RZ ;  /* 0x000000040d037c10 */ /* 0x040fe4000fffe0ff */
[----:B------:R-:W-:Y:S01]  /*05f0*/  IADD3 R10, P0, PT, R13, UR4, RZ ;  /* 0x000000040d0a7c10 */ /* 0x000fe2000ff1e0ff */
[----:B------:R-:W-:Y:S01]  /*0600*/  IMAD R9, R9, UR20, R0 ;  /* 0x0000001409097c24 */ /* 0x000fe2000f8e0200 */
[----:B------:R-:W-:Y:S01]  /*0610*/  MOV R11, UR20 ;  /* 0x00000014000b7c02 */ /* 0x000fe20008000f00 */
[----:B------:R-:W3:Y:S01]  /*0620*/  LDC.64 R4, c[0x0][0x380] ;  /* 0x0000e000ff047b82 */ /* 0x000ee20000000a00 */
[----:B------:R-:W-:Y:S01]  /*0630*/  MOV R15, UR20 ;  /* 0x00000014000f7c02 */ /* 0x000fe20008000f00 */
[----:B-1----:R-:W-:Y:S01]  /*0640*/  IMAD.WIDE R6, R9, 0x4, R6 ;  /* 0x0000000409067825 */ /* 0x002fe200078e0206 */
[----:B------:R-:W-:-:S05]  /*0650*/  MOV R9, UR20 ;  /* 0x0000001400097c02 */ /* 0x000fca0008000f00 */
[----:B------:R-:W-:Y:S02]  /*0660*/  IMAD.WIDE R8, R9, 0x4, R6 ;  /* 0x0000000409087825 */ /* 0x000fe400078e0206 */
[----:B0-----:R-:W4:Y:S02]  /*0670*/  LDG.E.CONSTANT R6, desc[UR18][R6.64] ;  /* 0x0000001206067981 */ /* 0x001f24000c1e9900 */
[----:B---3--:R-:W-:Y:S01]  /*0680*/  IMAD.WIDE.U32 R4, R3, 0x4, R4 ;  /* 0x0000000403047825 */ /* 0x008fe200078e0004 */
[----:B------:R-:W-:Y:S01]  /*0690*/  IADD3.X R3, PT, PT, RZ, RZ, RZ, P0, !PT ;  /* 0x000000ffff037210 */ /* 0x000fe200007fe4ff */
[----:B------:R-:W3:Y:S01]  /*06a0*/  LDG.E.CONSTANT R17, desc[UR18][R8.64] ;  /* 0x0000001208117981 */ /* 0x000ee2000c1e9900 */
[----:B--2---:R-:W-:-:S03]  /*06b0*/  LEA R2, P0, R10, UR6, 0x2 ;  /* 0x000000060a027c11 */ /* 0x004fc6000f8010ff */
[----:B------:R-:W4:Y:S01]  /*06c0*/  LDG.E.CONSTANT R5, desc[UR18][R4.64] ;  /* 0x0000001204057981 */ /* 0x000f22000c1e9900 */
[----:B------:R-:W-:Y:S01]  /*06d0*/  LEA.HI.X R3, R10, UR7, R3, 0x2, P0 ;  /* 0x000000070a037c11 */ /* 0x000fe200080f1403 */
[----:B------:R-:W-:-:S04]  /*06e0*/  IMAD.WIDE R10, R11, 0x4, R8 ;  /* 0x000000040b0a7825 */ /* 0x000fc800078e0208 */
[----:B------:R-:W3:Y:S01]  /*06f0*/  LDG.E.CONSTANT R16, desc[UR18][R2.64+0x4] ;  /* 0x0000041202107981 */ /* 0x000ee2000c1e9900 */
[----:B------:R-:W-:-:S03]  /*0700*/  IMAD.WIDE R14, R15, 0x4, R10 ;  /* 0x000000040f0e7825 */ /* 0x000fc600078e020a */
[----:B------:R-:W2:Y:S04]  /*0710*/  LDG.E.CONSTANT R19, desc[UR18][R10.64] ;  /* 0x000000120a137981 */ /* 0x000ea8000c1e9900 */
[----:B------:R-:W2:Y:S04]  /*0720*/  LDG.E.CONSTANT R18, desc[UR18][R2.64+0x8] ;  /* 0x0000081202127981 */ /* 0x000ea8000c1e9900 */
[----:B------:R-:W5:Y:S04]  /*0730*/  LDG.E.CONSTANT R20, desc[UR18][R2.64+0xc] ;  /* 0x00000c1202147981 */ /* 0x000f68000c1e9900 */
[----:B------:R-:W5:Y:S01]  /*0740*/  LDG.E.CONSTANT R14, desc[UR18][R14.64] ;  /* 0x000000120e0e7981 */ /* 0x000f62000c1e9900 */
[----:B------:R-:W-:Y:S01]  /*0750*/  UIADD3 UR4, UPT, UPT, UR4, 0x4, URZ ;  /* 0x0000000404047890 */ /* 0x000fe2000fffe0ff */
[----:B----4-:R-:W-:-:S04]  /*0760*/  FFMA R5, R5, R6, R12 ;  /* 0x0000000605057223 */ /* 0x010fc8000000000c */
[----:B---3--:R-:W-:-:S04]  /*0770*/  FFMA R5, R16, R17, R5 ;  /* 0x0000001110057223 */ /* 0x008fc80000000005 */
[----:B--2---:R-:W-:-:S04]  /*0780*/  FFMA R5, R18, R19, R5 ;  /* 0x0000001312057223 */ /* 0x004fc80000000005 */
[----:B-----5:R-:W-:-:S07]  /*0790*/  FFMA R12, R20, R14, R5 ;  /* 0x0000000e140c7223 */ /* 0x020fce0000000005 */
.L_x_3:
[----:B------:R-:W-:Y:S05]  /*07a0*/  BRA.U !UP1, `(.L_x_2) ;  /* 0x0000000109a87547 */ /* 0x000fea000b800000 */
[----:B------:R-:W-:Y:S01]  /*07b0*/  UISETP.NE.AND UP0, UPT, UR5, 0x1, UPT ;  /* 0x000000010500788c */ /* 0x000fe2000bf05270 */
[----:B------:R-:W-:Y:S01]  /*07c0*/  MOV R7, UR4 ;  /* 0x0000000400077c02 */ /* 0x000fe20008000f00 */
[----:B------:R-:W-:Y:S02]  /*07d0*/  ULOP3.LUT UR5, UR20, 0x1, URZ, 0xc0, !UPT ;  /* 0x0000000114057892 */ /* 0x000fe4000f8ec0ff */
[----:B------:R-:W-:Y:S02]  /*07e0*/  MOV R15, UR20 ;  /* 0x00000014000f7c02 */ /* 0x000fe40008000f00 */
[----:B------:R-:W-:Y:S01]  /*07f0*/  UISETP.NE.U32.AND UP1, UPT, UR5, 0x1, UPT ;  /* 0x000000010500788c */ /* 0x000fe2000bf25070 */
[----:B------:R-:W-:-:S04]  /*0800*/  PLOP3.LUT P1, PT, PT, PT, UP0, 0x80, 0x8 ;  /* 0x000000000008781c */ /* 0x000fc80003f2f008 */
[----:B------:R-:W1:Y:S01]  /*0810*/  @UP0 LDCU.128 UR8, c[0x0][0x380] ;  /* 0x00007000ff0807ac */ /* 0x000e620008000c00 */
[----:B------:R-:W-:Y:S01]  /*0820*/  PLOP3.LUT P0, PT, PT, PT, UP1, 0x80, 0x8 ;  /* 0x000000000008781c */ /* 0x000fe20003f0f018 */
[----:B------:R-:W2:Y:S04]  /*0830*/  @UP0 LDCU.64 UR6, c[0x0][0x380] ;  /* 0x00007000ff0607ac */ /* 0x000ea80008000a00 */
[----:B------:R-:W3:Y:S03]  /*0840*/  @!UP1 LDCU.128 UR12, c[0x0][0x380] ;  /* 0x00007000ff0c97ac */ /* 0x000ee60008000c00 */
[C---:B------:R-:W-:Y:S02]  /*0850*/  @P1 IADD3 R3, PT, PT, R13.reuse, UR4, RZ ;  /* 0x000000040d031c10 */ /* 0x040fe4000fffe0ff */
[----:B------:R-:W-:Y:S01]  /*0860*/  @P1 IADD3 R6, P2, PT, R13, UR4, RZ ;  /* 0x000000040d061c10 */ /* 0x000fe2000ff5e0ff */
[----:B------:R-:W-:Y:S01]  /*0870*/  @UP0 UIADD3 UR4, UPT, UPT, UR4, 0x2, URZ ;  /* 0x0000000204040890 */ /* 0x000fe2000fffe0ff */
[----:B-1----:R-:W-:Y:S01]  /*0880*/  MOV R11, UR9 ;  /* 0x00000009000b7c02 */ /* 0x002fe20008000f00 */
[----:B------:R-:W-:Y:S01]  /*0890*/  IMAD.U32 R10, RZ, RZ, UR8 ;  /* 0x00000008ff0a7e24 */ /* 0x000fe2000f8e00ff */
[----:B------:R-:W-:-:S02]  /*08a0*/  MOV R4, UR10 ;  /* 0x0000000a00047c02 */ /* 0x000fc40008000f00 */
[----:B------:R-:W-:Y:S01]  /*08b0*/  MOV R5, UR11 ;  /* 0x0000000b00057c02 */ /* 0x000fe20008000f00 */
[----:B------:R-:W-:-:S04]  /*08c0*/  @P1 IMAD.WIDE.U32 R10, R3, 0x4, R10 ;  /* 0x00000004030a1825 */ /* 0x000fc800078e000a */
[----:B------:R-:W-:Y:S01]  /*08d0*/  @P1 IMAD R3, R7, UR20, R0 ;  /* 0x0000001407031c24 */ /* 0x000fe2000f8e0200 */
[----:B------:R-:W-:Y:S01]  /*08e0*/  @P1 IADD3.X R7, PT, PT, RZ, RZ, RZ, P2, !PT ;  /* 0x000000ffff071210 */ /* 0x000fe200017fe4ff */
[----:B------:R-:W-:Y:S01]  /*08f0*/  IMAD.U32 R19, RZ, RZ, UR4 ;  /* 0x00000004ff137e24 */ /* 0x000fe2000f8e00ff */
[C---:B--2---:R-:W-:Y:S01]  /*0900*/  @P1 LEA R2, P2, R6.reuse, UR6, 0x2 ;  /* 0x0000000606021c11 */ /* 0x044fe2000f8410ff */
[----:B------:R-:W-:Y:S01]  /*0910*/  @P1 IMAD.WIDE R4, R3, 0x4, R4 ;  /* 0x0000000403041825 */ /* 0x000fe200078e0204 */
[----:B------:R-:W-:Y:S01]  /*0920*/  @!P0 IADD3 R17, PT, PT, R13, UR4, RZ ;  /* 0x000000040d118c10 */ /* 0x000fe2000fffe0ff */
[----:B0-----:R-:W2:Y:S01]  /*0930*/  @P1 LDG.E.CONSTANT R11, desc[UR18][R10.64] ;  /* 0x000000120a0b1981 */ /* 0x001ea2000c1e9900 */
[----:B------:R-:W-:Y:S01]  /*0940*/  @P1 LEA.HI.X R3, R6, UR7, R7, 0x2, P2 ;  /* 0x0000000706031c11 */ /* 0x000fe200090f1407 */
[----:B------:R-:W-:Y:S01]  /*0950*/  @!P0 IMAD R19, R19, UR20, R0 ;  /* 0x0000001413138c24 */ /* 0x000fe2000f8e0200 */
[----:B---3--:R-:W-:Y:S01]  /*0960*/  MOV R6, UR12 ;  /* 0x0000000c00067c02 */ /* 0x008fe20008000f00 */
[----:B------:R-:W-:Y:S01]  /*0970*/  @P1 IMAD.WIDE R14, R15, 0x4, R4 ;  /* 0x000000040f0e1825 */ /* 0x000fe200078e0204 */
[----:B------:R-:W-:Y:S01]  /*0980*/  MOV R7, UR13 ;  /* 0x0000000d00077c02 */ /* 0x000fe20008000f00 */
[----:B------:R-:W2:Y:S01]  /*0990*/  @P1 LDG.E.CONSTANT R4, desc[UR18][R4.64] ;  /* 0x0000001204041981 */ /* 0x000ea2000c1e9900 */
[----:B------:R-:W-:-:S02]  /*09a0*/  MOV R8, UR14 ;  /* 0x0000000e00087c02 */ /* 0x000fc40008000f00 */
[----:B------:R-:W-:Y:S01]  /*09b0*/  MOV R9, UR15 ;  /* 0x0000000f00097c02 */ /* 0x000fe20008000f00 */
[----:B------:R-:W-:Y:S01]  /*09c0*/  @!P0 IMAD.WIDE.U32 R6, R17, 0x4, R6 ;  /* 0x0000000411068825 */ /* 0x000fe200078e0006 */
[----:B------:R-:W3:Y:S03]  /*09d0*/  @P1 LDG.E.CONSTANT R14, desc[UR18][R14.64] ;  /* 0x000000120e0e1981 */ /* 0x000ee6000c1e9900 */
[----:B------:R-:W-:Y:S01]  /*09e0*/  @!P0 IMAD.WIDE R8, R19, 0x4, R8 ;  /* 0x0000000413088825 */ /* 0x000fe200078e0208 */
[----:B------:R-:W3:Y:S04]  /*09f0*/  @P1 LDG.E.CONSTANT R2, desc[UR18][R2.64+0x4] ;  /* 0x0000041202021981 */ /* 0x000ee8000c1e9900 */
[----:B------:R-:W4:Y:S04]  /*0a00*/  @!P0 LDG.E.CONSTANT R7, desc[UR18][R6.64] ;  /* 0x0000001206078981 */ /* 0x000f28000c1e9900 */
[----:B------:R-:W4:Y:S01]  /*0a10*/  @!P0 LDG.E.CONSTANT R8, desc[UR18][R8.64] ;  /* 0x0000001208088981 */ /* 0x000f22000c1e9900 */
[----:B--2---:R-:W-:-:S04]  /*0a20*/  @P1 FFMA R11, R11, R4, R12 ;  /* 0x000000040b0b1223 */ /* 0x004fc8000000000c */
[----:B---3--:R-:W-:-:S04]  /*0a30*/  @P1 FFMA R12, R2, R14, R11 ;  /* 0x0000000e020c1223 */ /* 0x008fc8000000000b */
[----:B----4-:R-:W-:-:S07]  /*0a40*/  @!P0 FFMA R12, R7, R8, R12 ;  /* 0x00000008070c8223 */ /* 0x010fce000000000c */
.L_x_2:
[----:B------:R-:W1:Y:S01]  /*0a50*/  LDC.64 R2, c[0x0][0x390] ;  /* 0x0000e400ff027b82 */ /* 0x000e620000000a00 */
[----:B------:R-:W-:-:S05]  /*0a60*/  IADD3 R13, PT, PT, R0, R13, RZ ;  /* 0x0000000d000d7210 */ /* 0x000fca0007ffe0ff */
[----:B-1----:R-:W-:-:S05]  /*0a70*/  IMAD.WIDE R2, R13, 0x4, R2 ;  /* 0x000000040d027825 */ /* 0x002fca00078e0202 */
[----:B0-----:R-:W-:Y:S01]  /*0a80*/  STG.E desc[UR18][R2.64], R12 ;  /* 0x0000000c02007986 */ /* 0x001fe2000c101912 */
[----:B------:R-:W-:Y:S05]  /*0a90*/  EXIT ;  /* 0x000000000000794d */ /* 0x000fea0003800000 */
.L_x_4:
[----:B------:R-:W-:-:S00]  /*0aa0*/  BRA `(.L_x_4) ;  /* 0xfffffffc00fc7947 */ /* 0x000fc0000383ffff */
[----:B------:R-:W-:-:S00]  /*0ab0*/  NOP ;  /* 0x0000000000007918 */ /* 0x000fc00000000000 */
        /* <DEDUP_REMOVED lines=12> */
.L_x_5:


//--------------------- .nv.shared.reserved.0     --------------------------
	.section	.nv.shared.reserved.0,"aw",@nobits
	.weak		__nv_reservedSMEM_offset_0_alias
	.size		__nv_reservedSMEM_offset_0_alias, 0, 64
	.other		__nv_reservedSMEM_offset_0_alias,@"STO_CUDA_RESERVED_SHARED STV_DEFAULT"
__nv_reservedSMEM_offset_0_alias:
	.zero		0
	.zero		64


//--------------------- .nv.constant0._Z19matmul_naive_kernelPKfS0_Pfi --------------------------
	.section	.nv.constant0._Z19matmul_naive_kernelPKfS0_Pfi,"a",@progbits
	.sectionflags	@""
	.align	4
.nv.constant0._Z19matmul_naive_kernelPKfS0_Pfi:
	.zero		924


//--------------------- SYMBOLS --------------------------

	.type		.nv.reservedSmem.offset0,@object
	.size		.nv.reservedSmem.offset0,0x4
